//
// Generated by NVIDIA NVVM Compiler
//
// Compiler Build ID: CL-36424714
// Cuda compilation tools, release 13.0, V13.0.88
// Based on NVVM 20.0.0
//

.version 9.0
.target sm_100
.address_size 64

	// .globl	_Z12tiled_matmulPfS_S_iii
// _ZZ12tiled_matmulPfS_S_iiiE2As has been demoted
// _ZZ12tiled_matmulPfS_S_iiiE2Bs has been demoted

.visible .entry _Z12tiled_matmulPfS_S_iii(
	.param .u64 .ptr .align 1 _Z12tiled_matmulPfS_S_iii_param_0,
	.param .u64 .ptr .align 1 _Z12tiled_matmulPfS_S_iii_param_1,
	.param .u64 .ptr .align 1 _Z12tiled_matmulPfS_S_iii_param_2,
	.param .u32 _Z12tiled_matmulPfS_S_iii_param_3,
	.param .u32 _Z12tiled_matmulPfS_S_iii_param_4,
	.param .u32 _Z12tiled_matmulPfS_S_iii_param_5
)
{
	.reg .pred 	%p<12>;
	.reg .b32 	%r<43>;
	.reg .b32 	%f<63>;
	.reg .b64 	%rd<13>;
	// demoted variable
	.shared .align 4 .b8 _ZZ12tiled_matmulPfS_S_iiiE2As[1024];
	// demoted variable
	.shared .align 4 .b8 _ZZ12tiled_matmulPfS_S_iiiE2Bs[1024];
	ld.param.u64 	%rd4, [_Z12tiled_matmulPfS_S_iii_param_0];
	ld.param.u64 	%rd5, [_Z12tiled_matmulPfS_S_iii_param_1];
	ld.param.u64 	%rd6, [_Z12tiled_matmulPfS_S_iii_param_2];
	ld.param.u32 	%r24, [_Z12tiled_matmulPfS_S_iii_param_3];
	ld.param.u32 	%r25, [_Z12tiled_matmulPfS_S_iii_param_4];
	ld.param.u32 	%r26, [_Z12tiled_matmulPfS_S_iii_param_5];
	mov.u32 	%r27, %ctaid.x;
	mov.u32 	%r28, %ctaid.y;
	mov.u32 	%r38, %tid.x;
	mov.u32 	%r40, %tid.y;
	shl.b32 	%r29, %r28, 4;
	add.s32 	%r3, %r29, %r40;
	shl.b32 	%r4, %r27, 4;
	add.s32 	%r5, %r4, %r38;
	setp.lt.s32 	%p1, %r26, 1;
	mov.f32 	%f62, 0f00000000;
	@%p1 bra 	$L__BB0_7;
	add.s32 	%r30, %r26, 15;
	shr.u32 	%r31, %r30, 4;
	shl.b32 	%r32, %r40, 6;
	mov.u32 	%r33, _ZZ12tiled_matmulPfS_S_iiiE2As;
	add.s32 	%r6, %r33, %r32;
	shl.b32 	%r34, %r38, 2;
	add.s32 	%r7, %r6, %r34;
	mov.u32 	%r35, _ZZ12tiled_matmulPfS_S_iiiE2Bs;
	add.s32 	%r9, %r35, %r34;
	add.s32 	%r8, %r9, %r32;
	neg.s32 	%r42, %r31;
	mad.lo.s32 	%r36, %r40, %r25, %r38;
	add.s32 	%r41, %r36, %r4;
	shl.b32 	%r12, %r25, 4;
	mad.lo.s32 	%r39, %r26, %r3, %r38;
	cvta.to.global.u64 	%rd1, %rd4;
	cvta.to.global.u64 	%rd2, %rd5;
	mov.f32 	%f62, 0f00000000;
$L__BB0_2:
	setp.ge.s32 	%p2, %r3, %r24;
	mul.wide.s32 	%rd7, %r39, 4;
	add.s64 	%rd3, %rd1, %rd7;
	setp.ge.s32 	%p3, %r38, %r26;
	mov.f32 	%f60, 0f00000000;
	or.pred  	%p4, %p2, %p3;
	@%p4 bra 	$L__BB0_4;
	ld.global.f32 	%f60, [%rd3];
$L__BB0_4:
	setp.ge.s32 	%p5, %r5, %r25;
	st.shared.f32 	[%r7], %f60;
	setp.ge.s32 	%p6, %r40, %r26;
	mov.f32 	%f61, 0f00000000;
	or.pred  	%p7, %p6, %p5;
	@%p7 bra 	$L__BB0_6;
	mul.wide.s32 	%rd8, %r41, 4;
	add.s64 	%rd9, %rd2, %rd8;
	ld.global.f32 	%f61, [%rd9];
$L__BB0_6:
	st.shared.f32 	[%r8], %f61;
	bar.sync 	0;
	ld.shared.f32 	%f12, [%r6];
	ld.shared.f32 	%f13, [%r9];
	fma.rn.f32 	%f14, %f12, %f13, %f62;
	ld.shared.f32 	%f15, [%r6+4];
	ld.shared.f32 	%f16, [%r9+64];
	fma.rn.f32 	%f17, %f15, %f16, %f14;
	ld.shared.f32 	%f18, [%r6+8];
	ld.shared.f32 	%f19, [%r9+128];
	fma.rn.f32 	%f20, %f18, %f19, %f17;
	ld.shared.f32 	%f21, [%r6+12];
	ld.shared.f32 	%f22, [%r9+192];
	fma.rn.f32 	%f23, %f21, %f22, %f20;
	ld.shared.f32 	%f24, [%r6+16];
	ld.shared.f32 	%f25, [%r9+256];
	fma.rn.f32 	%f26, %f24, %f25, %f23;
	ld.shared.f32 	%f27, [%r6+20];
	ld.shared.f32 	%f28, [%r9+320];
	fma.rn.f32 	%f29, %f27, %f28, %f26;
	ld.shared.f32 	%f30, [%r6+24];
	ld.shared.f32 	%f31, [%r9+384];
	fma.rn.f32 	%f32, %f30, %f31, %f29;
	ld.shared.f32 	%f33, [%r6+28];
	ld.shared.f32 	%f34, [%r9+448];
	fma.rn.f32 	%f35, %f33, %f34, %f32;
	ld.shared.f32 	%f36, [%r6+32];
	ld.shared.f32 	%f37, [%r9+512];
	fma.rn.f32 	%f38, %f36, %f37, %f35;
	ld.shared.f32 	%f39, [%r6+36];
	ld.shared.f32 	%f40, [%r9+576];
	fma.rn.f32 	%f41, %f39, %f40, %f38;
	ld.shared.f32 	%f42, [%r6+40];
	ld.shared.f32 	%f43, [%r9+640];
	fma.rn.f32 	%f44, %f42, %f43, %f41;
	ld.shared.f32 	%f45, [%r6+44];
	ld.shared.f32 	%f46, [%r9+704];
	fma.rn.f32 	%f47, %f45, %f46, %f44;
	ld.shared.f32 	%f48, [%r6+48];
	ld.shared.f32 	%f49, [%r9+768];
	fma.rn.f32 	%f50, %f48, %f49, %f47;
	ld.shared.f32 	%f51, [%r6+52];
	ld.shared.f32 	%f52, [%r9+832];
	fma.rn.f32 	%f53, %f51, %f52, %f50;
	ld.shared.f32 	%f54, [%r6+56];
	ld.shared.f32 	%f55, [%r9+896];
	fma.rn.f32 	%f56, %f54, %f55, %f53;
	ld.shared.f32 	%f57, [%r6+60];
	ld.shared.f32 	%f58, [%r9+960];
	fma.rn.f32 	%f62, %f57, %f58, %f56;
	bar.sync 	0;
	add.s32 	%r42, %r42, 1;
	setp.ne.s32 	%p8, %r42, 0;
	add.s32 	%r41, %r41, %r12;
	add.s32 	%r40, %r40, 16;
	add.s32 	%r39, %r39, 16;
	add.s32 	%r38, %r38, 16;
	@%p8 bra 	$L__BB0_2;
$L__BB0_7:
	setp.ge.s32 	%p9, %r3, %r24;
	setp.ge.s32 	%p10, %r5, %r25;
	or.pred  	%p11, %p9, %p10;
	@%p11 bra 	$L__BB0_9;
	mad.lo.s32 	%r37, %r25, %r3, %r5;
	cvta.to.global.u64 	%rd10, %rd6;
	mul.wide.u32 	%rd11, %r37, 4;
	add.s64 	%rd12, %rd10, %rd11;
	st.global.f32 	[%rd12], %f62;
$L__BB0_9:
	ret;

}


// ===== COMPILED SASS (sm_100) =====

	.target	sm_100

	.elftype	@"ET_EXEC"


//--------------------- .note.nv.tkinfo           --------------------------
	.section	.note.nv.tkinfo,"",@"SHT_NOTE"
	.sectionflags	@"SHF_NOTE_NV_TKINFO"
	.tkinfo
        /*0018*/ 	.word	0x00000002
        /*0030*/ 	.string	""
        /*0030*/ 	.string	"ptxas"
        /*0030*/ 	.string	"Cuda compilation tools, release 13.0, V13.0.88"
        /*0030*/ 	.string	"Build cuda_13.0.r13.0/compiler.36424714_0"
        /*0030*/ 	.string	"-arch sm_100 -m 64 "



//--------------------- .note.nv.cuinfo           --------------------------
	.section	.note.nv.cuinfo,"",@"SHT_NOTE"
	.sectionflags	@"SHF_NOTE_NV_CUINFO"
        /*0018*/ 	.short	0x0002
        /*001a*/ 	.short	0x0064
        /*001c*/ 	.short	0x0082
	.zero		2


//--------------------- .nv.info                  --------------------------
	.section	.nv.info,"",@"SHT_CUDA_INFO"
	.align	4


	//----- nvinfo : EIATTR_REGCOUNT
	.align		4
        /*0000*/ 	.byte	0x04, 0x2f
        /*0002*/ 	.short	(.L_1 - .L_0)
	.align		4
.L_0:
        /*0004*/ 	.word	index@(_Z12tiled_matmulPfS_S_iii)
        /*0008*/ 	.word	0x00000020


	//----- nvinfo : EIATTR_FRAME_SIZE
	.align		4
.L_1:
        /*000c*/ 	.byte	0x04, 0x11
        /*000e*/ 	.short	(.L_3 - .L_2)
	.align		4
.L_2:
        /*0010*/ 	.word	index@(_Z12tiled_matmulPfS_S_iii)
        /*0014*/ 	.word	0x00000000


	//----- nvinfo : EIATTR_MIN_STACK_SIZE
	.align		4
.L_3:
        /*0018*/ 	.byte	0x04, 0x12
        /*001a*/ 	.short	(.L_5 - .L_4)
	.align		4
.L_4:
        /*001c*/ 	.word	index@(_Z12tiled_matmulPfS_S_iii)
        /*0020*/ 	.word	0x00000000
.L_5:


//--------------------- .nv.compat                --------------------------
	.section	.nv.compat,"",@"SHT_CUDA_COMPAT_INFO"
	.align	4
        /*0000*/ 	.byte	0x02, 0x09, 0x00, 0x00, 0x02, 0x02, 0x01, 0x00, 0x02, 0x05, 0x05, 0x00, 0x03, 0x07, 0x01, 0x01
        /*0010*/ 	.byte	0x02, 0x03, 0x00, 0x00, 0x02, 0x06, 0x01, 0x00, 0x04, 0x0b, 0x08, 0x00, 0x09, 0x00, 0x00, 0x00
        /*0020*/ 	.byte	0x00, 0x00, 0x00, 0x00


//--------------------- .nv.info._Z12tiled_matmulPfS_S_iii --------------------------
	.section	.nv.info._Z12tiled_matmulPfS_S_iii,"",@"SHT_CUDA_INFO"
	.sectionflags	@""
	.align	4


	//----- nvinfo : EIATTR_CUDA_API_VERSION
	.align		4
        /*0000*/ 	.byte	0x04, 0x37
        /*0002*/ 	.short	(.L_7 - .L_6)
.L_6:
        /*0004*/ 	.word	0x00000082


	//----- nvinfo : EIATTR_KPARAM_INFO
	.align		4
.L_7:
        /*0008*/ 	.byte	0x04, 0x17
        /*000a*/ 	.short	(.L_9 - .L_8)
.L_8:
        /*000c*/ 	.word	0x00000000
        /*0010*/ 	.short	0x0005
        /*0012*/ 	.short	0x0020
        /*0014*/ 	.byte	0x00, 0xf0, 0x11, 0x00


	//----- nvinfo : EIATTR_KPARAM_INFO
	.align		4
.L_9:
        /*0018*/ 	.byte	0x04, 0x17
        /*001a*/ 	.short	(.L_11 - .L_10)
.L_10:
        /*001c*/ 	.word	0x00000000
        /*0020*/ 	.short	0x0004
        /*0022*/ 	.short	0x001c
        /*0024*/ 	.byte	0x00, 0xf0, 0x11, 0x00


	//----- nvinfo : EIATTR_KPARAM_INFO
	.align		4
.L_11:
        /*0028*/ 	.byte	0x04, 0x17
        /*002a*/ 	.short	(.L_13 - .L_12)
.L_12:
        /*002c*/ 	.word	0x00000000
        /*0030*/ 	.short	0x0003
        /*0032*/ 	.short	0x0018
        /*0034*/ 	.byte	0x00, 0xf0, 0x11, 0x00


	//----- nvinfo : EIATTR_KPARAM_INFO
	.align		4
.L_13:
        /*0038*/ 	.byte	0x04, 0x17
        /*003a*/ 	.short	(.L_15 - .L_14)
.L_14:
        /*003c*/ 	.word	0x00000000
        /*0040*/ 	.short	0x0002
        /*0042*/ 	.short	0x0010
        /*0044*/ 	.byte	0x00, 0xf5, 0x21, 0x00


	//----- nvinfo : EIATTR_KPARAM_INFO
	.align		4
.L_15:
        /*0048*/ 	.byte	0x04, 0x17
        /*004a*/ 	.short	(.L_17 - .L_16)
.L_16:
        /*004c*/ 	.word	0x00000000
        /*0050*/ 	.short	0x0001
        /*0052*/ 	.short	0x0008
        /*0054*/ 	.byte	0x00, 0xf5, 0x21, 0x00


	//----- nvinfo : EIATTR_KPARAM_INFO
	.align		4
.L_17:
        /*0058*/ 	.byte	0x04, 0x17
        /*005a*/ 	.short	(.L_19 - .L_18)
.L_18:
        /*005c*/ 	.word	0x00000000
        /*0060*/ 	.short	0x0000
        /*0062*/ 	.short	0x0000
        /*0064*/ 	.byte	0x00, 0xf5, 0x21, 0x00


	//----- nvinfo : EIATTR_SPARSE_MMA_MASK
	.align		4
.L_19:
        /*0068*/ 	.byte	0x03, 0x50
        /*006a*/ 	.short	0x0000


	//----- nvinfo : EIATTR_MAXREG_COUNT
	.align		4
        /*006c*/ 	.byte	0x03, 0x1b
        /*006e*/ 	.short	0x00ff


	//----- nvinfo : EIATTR_NUM_BARRIERS
	.align		4
        /*0070*/ 	.byte	0x02, 0x4c
        /*0072*/ 	.byte	0x01
	.zero		1


	//----- nvinfo : EIATTR_MERCURY_ISA_VERSION
	.align		4
        /*0074*/ 	.byte	0x03, 0x5f
        /*0076*/ 	.short	0x0101


	//----- nvinfo : EIATTR_VRC_CTA_INIT_COUNT
	.align		4
        /*0078*/ 	.byte	0x02, 0x4a
	.zero		1
	.zero		1


	//----- nvinfo : EIATTR_EXIT_INSTR_OFFSETS
	.align		4
        /*007c*/ 	.byte	0x04, 0x1c
        /*007e*/ 	.short	(.L_21 - .L_20)


	//   ....[0]....
.L_20:
        /*0080*/ 	.word	0x000005e0


	//   ....[1]....
        /*0084*/ 	.word	0x00000630


	//----- nvinfo : EIATTR_CBANK_PARAM_SIZE
	.align		4
.L_21:
        /*0088*/ 	.byte	0x03, 0x19
        /*008a*/ 	.short	0x0024


	//----- nvinfo : EIATTR_PARAM_CBANK
	.align		4
        /*008c*/ 	.byte	0x04, 0x0a
        /*008e*/ 	.short	(.L_23 - .L_22)
	.align		4
.L_22:
        /*0090*/ 	.word	index@(.nv.constant0._Z12tiled_matmulPfS_S_iii)
        /*0094*/ 	.short	0x0380
        /*0096*/ 	.short	0x0024


	//----- nvinfo : EIATTR_SW_WAR
	.align		4
.L_23:
        /*0098*/ 	.byte	0x04, 0x36
        /*009a*/ 	.short	(.L_25 - .L_24)
.L_24:
        /*009c*/ 	.word	0x00000008
.L_25:


//--------------------- .nv.callgraph             --------------------------
	.section	.nv.callgraph,"",@"SHT_CUDA_CALLGRAPH"
	.align	4
	.sectionentsize	8
	.align		4
        /*0000*/ 	.word	0x00000000
	.align		4
        /*0004*/ 	.word	0xffffffff
	.align		4
        /*0008*/ 	.word	0x00000000
	.align		4
        /*000c*/ 	.word	0xfffffffe
	.align		4
        /*0010*/ 	.word	0x00000000
	.align		4
        /*0014*/ 	.word	0xfffffffd
	.align		4
        /*0018*/ 	.word	0x00000000
	.align		4
        /*001c*/ 	.word	0xfffffffc


//--------------------- .text._Z12tiled_matmulPfS_S_iii --------------------------
	.section	.text._Z12tiled_matmulPfS_S_iii,"ax",@progbits
	.align	128
        .global         _Z12tiled_matmulPfS_S_iii
        .type           _Z12tiled_matmulPfS_S_iii,@function
        .size           _Z12tiled_matmulPfS_S_iii,(.L_x_3 - _Z12tiled_matmulPfS_S_iii)
        .other          _Z12tiled_matmulPfS_S_iii,@"STO_CUDA_ENTRY STV_DEFAULT"
_Z12tiled_matmulPfS_S_iii:
.text._Z12tiled_matmulPfS_S_iii:
[----:B------:R-:W-:Y:S01]  /*0000*/  LDC R1, c[0x0][0x37c] ;  /* 0x0000df00ff017b82 */ /* 0x000fe20000000800 */
[----:B------:R-:W0:Y:S01]  /*0010*/  S2R R0, SR_CTAID.Y ;  /* 0x0000000000007919 */ /* 0x000e220000002600 */
[----:B------:R-:W1:Y:S01]  /*0020*/  LDCU UR10, c[0x0][0x3a0] ;  /* 0x00007400ff0a77ac */ /* 0x000e620008000800 */
[----:B------:R-:W-:Y:S01]  /*0030*/  HFMA2 R23, -RZ, RZ, 0, 0 ;  /* 0x00000000ff177431 */ /* 0x000fe200000001ff */
[----:B------:R-:W0:Y:S01]  /*0040*/  S2R R12, SR_TID.Y ;  /* 0x00000000000c7919 */ /* 0x000e220000002200 */
[----:B------:R-:W2:Y:S01]  /*0050*/  LDCU.64 UR8, c[0x0][0x358] ;  /* 0x00006b00ff0877ac */ /* 0x000ea20008000a00 */
[----:B------:R-:W3:Y:S01]  /*0060*/  S2R R5, SR_CTAID.X ;  /* 0x0000000000057919 */ /* 0x000ee20000002500 */
[----:B------:R-:W3:Y:S01]  /*0070*/  S2R R21, SR_TID.X ;  /* 0x0000000000157919 */ /* 0x000ee20000002100 */
[----:B-1----:R-:W-:Y:S01]  /*0080*/  UISETP.GE.AND UP0, UPT, UR10, 0x1, UPT ;  /* 0x000000010a00788c */ /* 0x002fe2000bf06270 */
[----:B0-----:R-:W-:Y:S02]  /*0090*/  LEA R0, R0, R12, 0x4 ;  /* 0x0000000c00007211 */ /* 0x001fe400078e20ff */
[----:B---3--:R-:W-:-:S06]  /*00a0*/  LEA R15, R5, R21, 0x4 ;  /* 0x00000015050f7211 */ /* 0x008fcc00078e20ff */
[----:B--2---:R-:W-:Y:S05]  /*00b0*/  BRA.U !UP0, `(.L_x_0) ;  /* 0x00000005083c7547 */ /* 0x004fea000b800000 */
[----:B------:R-:W0:Y:S01]  /*00c0*/  S2UR UR7, SR_CgaCtaId ;  /* 0x00000000000779c3 */ /* 0x000e220000008800 */
[----:B------:R-:W1:Y:S01]  /*00d0*/  LDCU UR11, c[0x0][0x39c] ;  /* 0x00007380ff0b77ac */ /* 0x000e620008000800 */
[----:B------:R-:W-:Y:S01]  /*00e0*/  MOV R23, RZ ;  /* 0x000000ff00177202 */ /* 0x000fe20000000f00 */
[----:B------:R-:W-:Y:S01]  /*00f0*/  IMAD R13, R0, UR10, R21 ;  /* 0x0000000a000d7c24 */ /* 0x000fe2000f8e0215 */
[----:B------:R-:W-:Y:S01]  /*0100*/  UMOV UR5, 0x400 ;  /* 0x0000040000057882 */ /* 0x000fe20000000000 */
[----:B------:R-:W-:-:S03]  /*0110*/  UIADD3 UR4, UPT, UPT, UR10, 0xf, URZ ;  /* 0x0000000f0a047890 */ /* 0x000fc6000fffe0ff */
[----:B------:R-:W2:Y:S01]  /*0120*/  LDC R16, c[0x0][0x39c] ;  /* 0x0000e700ff107b82 */ /* 0x000ea20000000800 */
[----:B------:R-:W-:Y:S02]  /*0130*/  UIADD3 UR6, UPT, UPT, UR5, 0x400, URZ ;  /* 0x0000040005067890 */ /* 0x000fe4000fffe0ff */
[----:B------:R-:W-:Y:S01]  /*0140*/  USHF.R.U32.HI UR4, URZ, 0x4, UR4 ;  /* 0x00000004ff047899 */ /* 0x000fe20008011604 */
[----:B------:R-:W3:Y:S04]  /*0150*/  LDCU UR13, c[0x0][0x3a0] ;  /* 0x00007400ff0d77ac */ /* 0x000ee80008000800 */
[----:B------:R-:W4:Y:S01]  /*0160*/  LDC.64 R2, c[0x0][0x380] ;  /* 0x0000e000ff027b82 */ /* 0x000f220000000a00 */
[----:B------:R-:W2:Y:S01]  /*0170*/  LDCU UR12, c[0x0][0x398] ;  /* 0x00007300ff0c77ac */ /* 0x000ea20008000800 */
[----:B-1----:R-:W-:Y:S01]  /*0180*/  IMAD R14, R12, UR11, R21 ;  /* 0x0000000b0c0e7c24 */ /* 0x002fe2000f8e0215 */
[----:B------:R-:W-:-:S02]  /*0190*/  UIADD3 UR4, UPT, UPT, -UR4, URZ, URZ ;  /* 0x000000ff04047290 */ /* 0x000fc4000fffe1ff */
[----:B0-----:R-:W-:Y:S02]  /*01a0*/  ULEA UR5, UR7, UR5, 0x18 ;  /* 0x0000000507057291 */ /* 0x001fe4000f8ec0ff */
[----:B------:R-:W-:Y:S01]  /*01b0*/  LEA R14, R5, R14, 0x4 ;  /* 0x0000000e050e7211 */ /* 0x000fe200078e20ff */
[----:B------:R-:W-:-:S03]  /*01c0*/  ULEA UR6, UR7, UR6, 0x18 ;  /* 0x0000000607067291 */ /* 0x000fc6000f8ec0ff */
[----:B------:R-:W-:-:S03]  /*01d0*/  LEA R18, R12, UR5, 0x6 ;  /* 0x000000050c127c11 */ /* 0x000fc6000f8e30ff */
[C---:B------:R-:W-:Y:S02]  /*01e0*/  LEA R19, R21.reuse, UR6, 0x2 ;  /* 0x0000000615137c11 */ /* 0x040fe4000f8e10ff */
[----:B------:R-:W-:Y:S02]  /*01f0*/  LEA R20, R21, R18, 0x2 ;  /* 0x0000001215147211 */ /* 0x000fe400078e10ff */
[----:B---3--:R-:W-:-:S07]  /*0200*/  LEA R17, R12, R19, 0x6 ;  /* 0x000000130c117211 */ /* 0x008fce00078e30ff */
.L_x_1:
[----:B--2---:R-:W-:Y:S01]  /*0210*/  ISETP.GE.AND P0, PT, R15, R16, PT ;  /* 0x000000100f00720c */ /* 0x004fe20003f06270 */
[----:B------:R-:W-:Y:S01]  /*0220*/  HFMA2 R22, -RZ, RZ, 0, 0 ;  /* 0x00000000ff167431 */ /* 0x000fe200000001ff */
[----:B------:R-:W-:Y:S01]  /*0230*/  ISETP.GE.AND P1, PT, R21, UR13, PT ;  /* 0x0000000d15007c0c */ /* 0x000fe2000bf26270 */
[----:B----4-:R-:W-:Y:S01]  /*0240*/  IMAD.WIDE R4, R13, 0x4, R2 ;  /* 0x000000040d047825 */ /* 0x010fe200078e0202 */
[----:B------:R-:W-:Y:S02]  /*0250*/  ISETP.GE.OR P0, PT, R12, UR13, P0 ;  /* 0x0000000d0c007c0c */ /* 0x000fe40008706670 */
[----:B------:R-:W-:Y:S02]  /*0260*/  ISETP.GE.OR P1, PT, R0, UR12, P1 ;  /* 0x0000000c00007c0c */ /* 0x000fe40008f26670 */
[----:B------:R-:W-:-:S09]  /*0270*/  MOV R27, RZ ;  /* 0x000000ff001b7202 */ /* 0x000fd20000000f00 */
[----:B------:R-:W0:Y:S02]  /*0280*/  @!P0 LDC.64 R6, c[0x0][0x388] ;  /* 0x0000e200ff068b82 */ /* 0x000e240000000a00 */
[----:B------:R-:W2:Y:S01]  /*0290*/  @!P1 LDG.E R27, desc[UR8][R4.64] ;  /* 0x00000008041b9981 */ /* 0x000ea2000c1e1900 */
[----:B0-----:R-:W-:-:S05]  /*02a0*/  @!P0 IMAD.WIDE R6, R14, 0x4, R6 ;  /* 0x000000040e068825 */ /* 0x001fca00078e0206 */
[----:B------:R-:W3:Y:S01]  /*02b0*/  @!P0 LDG.E R22, desc[UR8][R6.64] ;  /* 0x0000000806168981 */ /* 0x000ee2000c1e1900 */
[----:B------:R-:W-:-:S04]  /*02c0*/  UIADD3 UR4, UPT, UPT, UR4, 0x1, URZ ;  /* 0x0000000104047890 */ /* 0x000fc8000fffe0ff */
[----:B------:R-:W-:Y:S01]  /*02d0*/  UISETP.NE.AND UP0, UPT, UR4, URZ, UPT ;  /* 0x000000ff0400728c */ /* 0x000fe2000bf05270 */
[----:B------:R-:W-:Y:S02]  /*02e0*/  IADD3 R13, PT, PT, R13, 0x10, RZ ;  /* 0x000000100d0d7810 */ /* 0x000fe40007ffe0ff */
[----:B------:R-:W-:Y:S02]  /*02f0*/  IADD3 R21, PT, PT, R21, 0x10, RZ ;  /* 0x0000001015157810 */ /* 0x000fe40007ffe0ff */
[----:B------:R-:W-:Y:S02]  /*0300*/  IADD3 R12, PT, PT, R12, 0x10, RZ ;  /* 0x000000100c0c7810 */ /* 0x000fe40007ffe0ff */
[----:B------:R-:W-:Y:S01]  /*0310*/  LEA R14, R16, R14, 0x4 ;  /* 0x0000000e100e7211 */ /* 0x000fe200078e20ff */
[----:B--2---:R-:W-:Y:S04]  /*0320*/  STS [R20], R27 ;  /* 0x0000001b14007388 */ /* 0x004fe80000000800 */
[----:B---3--:R-:W-:Y:S01]  /*0330*/  STS [R17], R22 ;  /* 0x0000001611007388 */ /* 0x008fe20000000800 */
[----:B------:R-:W-:Y:S06]  /*0340*/  BAR.SYNC.DEFER_BLOCKING 0x0 ;  /* 0x0000000000007b1d */ /* 0x000fec0000010000 */
[----:B------:R-:W-:Y:S04]  /*0350*/  LDS R26, [R19] ;  /* 0x00000000131a7984 */ /* 0x000fe80000000800 */
[----:B------:R-:W0:Y:S04]  /*0360*/  LDS.128 R8, [R18] ;  /* 0x0000000012087984 */ /* 0x000e280000000c00 */
[----:B------:R-:W1:Y:S04]  /*0370*/  LDS R29, [R19+0x40] ;  /* 0x00004000131d7984 */ /* 0x000e680000000800 */
[----:B------:R-:W2:Y:S04]  /*0380*/  LDS R25, [R19+0x80] ;  /* 0x0000800013197984 */ /* 0x000ea80000000800 */
[----:B------:R-:W3:Y:S04]  /*0390*/  LDS R24, [R19+0xc0] ;  /* 0x0000c00013187984 */ /* 0x000ee80000000800 */
[----:B------:R-:W-:Y:S04]  /*03a0*/  LDS.128 R4, [R18+0x10] ;  /* 0x0000100012047984 */ /* 0x000fe80000000c00 */
[----:B------:R-:W-:Y:S04]  /*03b0*/  LDS R22, [R19+0x140] ;  /* 0x0001400013167984 */ /* 0x000fe80000000800 */
[----:B------:R-:W-:Y:S01]  /*03c0*/  LDS R27, [R19+0x200] ;  /* 0x00020000131b7984 */ /* 0x000fe20000000800 */
[----:B0-----:R-:W-:-:S03]  /*03d0*/  FFMA R8, R8, R26, R23 ;  /* 0x0000001a08087223 */ /* 0x001fc60000000017 */
[----:B------:R-:W0:Y:S01]  /*03e0*/  LDS R23, [R19+0x100] ;  /* 0x0001000013177984 */ /* 0x000e220000000800 */
[----:B-1----:R-:W-:-:S03]  /*03f0*/  FFMA R8, R29, R9, R8 ;  /* 0x000000091d087223 */ /* 0x002fc60000000008 */
[----:B------:R-:W-:Y:S01]  /*0400*/  LDS R26, [R19+0x1c0] ;  /* 0x0001c000131a7984 */ /* 0x000fe20000000800 */
[----:B--2---:R-:W-:-:S03]  /*0410*/  FFMA R9, R25, R10, R8 ;  /* 0x0000000a19097223 */ /* 0x004fc60000000008 */
[----:B------:R-:W1:Y:S01]  /*0420*/  LDS R25, [R19+0x180] ;  /* 0x0001800013197984 */ /* 0x000e620000000800 */
[----:B---3--:R-:W-:-:S03]  /*0430*/  FFMA R9, R24, R11, R9 ;  /* 0x0000000b18097223 */ /* 0x008fc60000000009 */
[----:B------:R-:W-:Y:S01]  /*0440*/  LDS R24, [R19+0x240] ;  /* 0x0002400013187984 */ /* 0x000fe20000000800 */
[----:B0-----:R-:W-:-:S03]  /*0450*/  FFMA R23, R4, R23, R9 ;  /* 0x0000001704177223 */ /* 0x001fc60000000009 */
[----:B------:R-:W0:Y:S01]  /*0460*/  LDS.128 R8, [R18+0x20] ;  /* 0x0000200012087984 */ /* 0x000e220000000c00 */
[----:B------:R-:W-:-:S03]  /*0470*/  FFMA R22, R22, R5, R23 ;  /* 0x0000000516167223 */ /* 0x000fc60000000017 */
[----:B------:R-:W2:Y:S01]  /*0480*/  LDS R23, [R19+0x280] ;  /* 0x0002800013177984 */ /* 0x000ea20000000800 */
[----:B-1----:R-:W-:-:S03]  /*0490*/  FFMA R25, R25, R6, R22 ;  /* 0x0000000619197223 */ /* 0x002fc60000000016 */
[----:B------:R-:W1:Y:S01]  /*04a0*/  LDS R22, [R19+0x2c0] ;  /* 0x0002c00013167984 */ /* 0x000e620000000800 */
[----:B------:R-:W-:-:S03]  /*04b0*/  FFMA R7, R26, R7, R25 ;  /* 0x000000071a077223 */ /* 0x000fc60000000019 */
[----:B------:R-:W-:Y:S01]  /*04c0*/  LDS R25, [R19+0x300] ;  /* 0x0003000013197984 */ /* 0x000fe20000000800 */
[----:B0-----:R-:W-:-:S03]  /*04d0*/  FFMA R27, R8, R27, R7 ;  /* 0x0000001b081b7223 */ /* 0x001fc60000000007 */
[----:B------:R-:W0:Y:S01]  /*04e0*/  LDS.128 R4, [R18+0x30] ;  /* 0x0000300012047984 */ /* 0x000e220000000c00 */
[----:B------:R-:W-:-:S03]  /*04f0*/  FFMA R24, R24, R9, R27 ;  /* 0x0000000918187223 */ /* 0x000fc6000000001b */
[----:B------:R-:W3:Y:S04]  /*0500*/  LDS R27, [R19+0x340] ;  /* 0x00034000131b7984 */ /* 0x000ee80000000800 */
[----:B------:R-:W4:Y:S04]  /*0510*/  LDS R9, [R19+0x380] ;  /* 0x0003800013097984 */ /* 0x000f280000000800 */
[----:B------:R-:W5:Y:S01]  /*0520*/  LDS R8, [R19+0x3c0] ;  /* 0x0003c00013087984 */ /* 0x000f620000000800 */
[----:B--2---:R-:W-:-:S04]  /*0530*/  FFMA R23, R23, R10, R24 ;  /* 0x0000000a17177223 */ /* 0x004fc80000000018 */
[----:B-1----:R-:W-:-:S04]  /*0540*/  FFMA R11, R22, R11, R23 ;  /* 0x0000000b160b7223 */ /* 0x002fc80000000017 */
[----:B0-----:R-:W-:-:S04]  /*0550*/  FFMA R4, R4, R25, R11 ;  /* 0x0000001904047223 */ /* 0x001fc8000000000b */
[----:B---3--:R-:W-:-:S04]  /*0560*/  FFMA R4, R27, R5, R4 ;  /* 0x000000051b047223 */ /* 0x008fc80000000004 */
[----:B----4-:R-:W-:-:S04]  /*0570*/  FFMA R9, R9, R6, R4 ;  /* 0x0000000609097223 */ /* 0x010fc80000000004 */
[----:B-----5:R-:W-:Y:S01]  /*0580*/  FFMA R23, R8, R7, R9 ;  /* 0x0000000708177223 */ /* 0x020fe20000000009 */
[----:B------:R-:W-:Y:S06]  /*0590*/  BAR.SYNC.DEFER_BLOCKING 0x0 ;  /* 0x0000000000007b1d */ /* 0x000fec0000010000 */
[----:B------:R-:W-:Y:S05]  /*05a0*/  BRA.U UP0, `(.L_x_1) ;  /* 0xfffffffd00187547 */ /* 0x000fea000b83ffff */
.L_x_0:
[----:B------:R-:W0:Y:S02]  /*05b0*/  LDCU.64 UR4, c[0x0][0x398] ;  /* 0x00007300ff0477ac */ /* 0x000e240008000a00 */
[----:B0-----:R-:W-:-:S04]  /*05c0*/  ISETP.GE.AND P0, PT, R15, UR5, PT ;  /* 0x000000050f007c0c */ /* 0x001fc8000bf06270 */
[----:B------:R-:W-:-:S13]  /*05d0*/  ISETP.GE.OR P0, PT, R0, UR4, P0 ;  /* 0x0000000400007c0c */ /* 0x000fda0008706670 */
[----:B------:R-:W-:Y:S05]  /*05e0*/  @P0 EXIT ;  /* 0x000000000000094d */ /* 0x000fea0003800000 */
[----:B------:R-:W0:Y:S01]  /*05f0*/  LDC.64 R2, c[0x0][0x390] ;  /* 0x0000e400ff027b82 */ /* 0x000e220000000a00 */
[----:B------:R-:W-:-:S04]  /*0600*/  IMAD R15, R0, UR5, R15 ;  /* 0x00000005000f7c24 */ /* 0x000fc8000f8e020f */
[----:B0-----:R-:W-:-:S05]  /*0610*/  IMAD.WIDE.U32 R2, R15, 0x4, R2 ;  /* 0x000000040f027825 */ /* 0x001fca00078e0002 */
[----:B------:R-:W-:Y:S01]  /*0620*/  STG.E desc[UR8][R2.64], R23 ;  /* 0x0000001702007986 */ /* 0x000fe2000c101908 */
[----:B------:R-:W-:Y:S05]  /*0630*/  EXIT ;  /* 0x000000000000794d */ /* 0x000fea0003800000 */
.L_x_2:
[----:B------:R-:W-:-:S00]  /*0640*/  BRA `(.L_x_2) ;  /* 0xfffffffc00fc7947 */ /* 0x000fc0000383ffff */
[----:B------:R-:W-:-:S00]  /*0650*/  NOP ;  /* 0x0000000000007918 */ /* 0x000fc00000000000 */
        /* <DEDUP_REMOVED lines=10> */
.L_x_3:


//--------------------- .nv.shared._Z12tiled_matmulPfS_S_iii --------------------------
	.section	.nv.shared._Z12tiled_matmulPfS_S_iii,"aw",@nobits
	.sectionflags	@""
	.align	4
.nv.shared._Z12tiled_matmulPfS_S_iii:
	.zero		3072


//--------------------- .nv.shared.reserved.0     --------------------------
	.section	.nv.shared.reserved.0,"aw",@nobits
	.weak		__nv_reservedSMEM_offset_0_alias
	.size		__nv_reservedSMEM_offset_0_alias, 0, 64
	.other		__nv_reservedSMEM_offset_0_alias,@"STO_CUDA_RESERVED_SHARED STV_DEFAULT"
__nv_reservedSMEM_offset_0_alias:
	.zero		0
	.zero		64


//--------------------- .nv.constant0._Z12tiled_matmulPfS_S_iii --------------------------
	.section	.nv.constant0._Z12tiled_matmulPfS_S_iii,"a",@progbits
	.sectionflags	@""
	.align	4
.nv.constant0._Z12tiled_matmulPfS_S_iii:
	.zero		932


//--------------------- SYMBOLS --------------------------

	.type		.nv.reservedSmem.offset0,@object
	.size		.nv.reservedSmem.offset0,0x4
	.type		.nv.reservedSmem.cap,@object
	.size		.nv.reservedSmem.cap,0x4
